//
// Generated by NVIDIA NVVM Compiler
//
// Compiler Build ID: CL-36424714
// Cuda compilation tools, release 13.0, V13.0.88
// Based on NVVM 20.0.0
//

.version 9.0
.target sm_100
.address_size 64

	// .globl	_Z8rowPowerPiS_i

.visible .entry _Z8rowPowerPiS_i(
	.param .u64 .ptr .align 1 _Z8rowPowerPiS_i_param_0,
	.param .u64 .ptr .align 1 _Z8rowPowerPiS_i_param_1,
	.param .u32 _Z8rowPowerPiS_i_param_2
)
{
	.reg .pred 	%p<8>;
	.reg .b32 	%r<35>;
	.reg .b64 	%rd<9>;

	ld.param.u64 	%rd3, [_Z8rowPowerPiS_i_param_0];
	ld.param.u64 	%rd4, [_Z8rowPowerPiS_i_param_1];
	ld.param.u32 	%r19, [_Z8rowPowerPiS_i_param_2];
	setp.lt.s32 	%p1, %r19, 1;
	@%p1 bra 	$L__BB0_9;
	mov.u32 	%r1, %tid.x;
	mul.lo.s32 	%r2, %r19, %r1;
	add.s32 	%r21, %r1, 1;
	and.b32  	%r3, %r21, 3;
	and.b32  	%r22, %r21, 2044;
	neg.s32 	%r4, %r22;
	cvta.to.global.u64 	%rd1, %rd3;
	cvta.to.global.u64 	%rd2, %rd4;
	mov.b32 	%r29, 0;
$L__BB0_2:
	setp.lt.u32 	%p2, %r1, 3;
	add.s32 	%r6, %r29, %r2;
	mul.wide.u32 	%rd5, %r6, 4;
	add.s64 	%rd6, %rd1, %rd5;
	ld.global.u32 	%r7, [%rd6];
	mov.b32 	%r32, 1;
	@%p2 bra 	$L__BB0_5;
	mul.lo.s32 	%r26, %r7, %r7;
	mul.lo.s32 	%r8, %r26, %r26;
	mov.b32 	%r32, 1;
	mov.u32 	%r30, %r4;
$L__BB0_4:
	mul.lo.s32 	%r32, %r8, %r32;
	add.s32 	%r30, %r30, 4;
	setp.ne.s32 	%p3, %r30, 0;
	@%p3 bra 	$L__BB0_4;
$L__BB0_5:
	setp.eq.s32 	%p4, %r3, 0;
	@%p4 bra 	$L__BB0_8;
	setp.eq.s32 	%p5, %r3, 1;
	mul.lo.s32 	%r32, %r7, %r32;
	@%p5 bra 	$L__BB0_8;
	setp.eq.s32 	%p6, %r3, 2;
	mul.lo.s32 	%r27, %r7, %r32;
	selp.b32 	%r28, 1, %r7, %p6;
	mul.lo.s32 	%r32, %r27, %r28;
$L__BB0_8:
	add.s64 	%rd8, %rd2, %rd5;
	st.global.u32 	[%rd8], %r32;
	add.s32 	%r29, %r29, 1;
	setp.ne.s32 	%p7, %r29, %r19;
	@%p7 bra 	$L__BB0_2;
$L__BB0_9:
	ret;

}


// ===== COMPILED SASS (sm_100) =====

	.target	sm_100

	.elftype	@"ET_EXEC"


//--------------------- .note.nv.tkinfo           --------------------------
	.section	.note.nv.tkinfo,"",@"SHT_NOTE"
	.sectionflags	@"SHF_NOTE_NV_TKINFO"
	.tkinfo
        /*0018*/ 	.word	0x00000002
        /*0030*/ 	.string	""
        /*0030*/ 	.string	"ptxas"
        /*0030*/ 	.string	"Cuda compilation tools, release 13.0, V13.0.88"
        /*0030*/ 	.string	"Build cuda_13.0.r13.0/compiler.36424714_0"
        /*0030*/ 	.string	"-arch sm_100 -m 64 "



//--------------------- .note.nv.cuinfo           --------------------------
	.section	.note.nv.cuinfo,"",@"SHT_NOTE"
	.sectionflags	@"SHF_NOTE_NV_CUINFO"
        /*0018*/ 	.short	0x0002
        /*001a*/ 	.short	0x0064
        /*001c*/ 	.short	0x0082
	.zero		2


//--------------------- .nv.info                  --------------------------
	.section	.nv.info,"",@"SHT_CUDA_INFO"
	.align	4


	//----- nvinfo : EIATTR_REGCOUNT
	.align		4
        /*0000*/ 	.byte	0x04, 0x2f
        /*0002*/ 	.short	(.L_1 - .L_0)
	.align		4
.L_0:
        /*0004*/ 	.word	index@(_Z8rowPowerPiS_i)
        /*0008*/ 	.word	0x0000000d


	//----- nvinfo : EIATTR_FRAME_SIZE
	.align		4
.L_1:
        /*000c*/ 	.byte	0x04, 0x11
        /*000e*/ 	.short	(.L_3 - .L_2)
	.align		4
.L_2:
        /*0010*/ 	.word	index@(_Z8rowPowerPiS_i)
        /*0014*/ 	.word	0x00000000


	//----- nvinfo : EIATTR_MIN_STACK_SIZE
	.align		4
.L_3:
        /*0018*/ 	.byte	0x04, 0x12
        /*001a*/ 	.short	(.L_5 - .L_4)
	.align		4
.L_4:
        /*001c*/ 	.word	index@(_Z8rowPowerPiS_i)
        /*0020*/ 	.word	0x00000000
.L_5:


//--------------------- .nv.compat                --------------------------
	.section	.nv.compat,"",@"SHT_CUDA_COMPAT_INFO"
	.align	4
        /*0000*/ 	.byte	0x02, 0x09, 0x00, 0x00, 0x02, 0x02, 0x01, 0x00, 0x02, 0x05, 0x05, 0x00, 0x03, 0x07, 0x01, 0x01
        /*0010*/ 	.byte	0x02, 0x03, 0x00, 0x00, 0x02, 0x06, 0x01, 0x00, 0x04, 0x0b, 0x08, 0x00, 0x09, 0x00, 0x00, 0x00
        /*0020*/ 	.byte	0x00, 0x00, 0x00, 0x00


//--------------------- .nv.info._Z8rowPowerPiS_i --------------------------
	.section	.nv.info._Z8rowPowerPiS_i,"",@"SHT_CUDA_INFO"
	.sectionflags	@""
	.align	4


	//----- nvinfo : EIATTR_CUDA_API_VERSION
	.align		4
        /*0000*/ 	.byte	0x04, 0x37
        /*0002*/ 	.short	(.L_7 - .L_6)
.L_6:
        /*0004*/ 	.word	0x00000082


	//----- nvinfo : EIATTR_KPARAM_INFO
	.align		4
.L_7:
        /*0008*/ 	.byte	0x04, 0x17
        /*000a*/ 	.short	(.L_9 - .L_8)
.L_8:
        /*000c*/ 	.word	0x00000000
        /*0010*/ 	.short	0x0002
        /*0012*/ 	.short	0x0010
        /*0014*/ 	.byte	0x00, 0xf0, 0x11, 0x00


	//----- nvinfo : EIATTR_KPARAM_INFO
	.align		4
.L_9:
        /*0018*/ 	.byte	0x04, 0x17
        /*001a*/ 	.short	(.L_11 - .L_10)
.L_10:
        /*001c*/ 	.word	0x00000000
        /*0020*/ 	.short	0x0001
        /*0022*/ 	.short	0x0008
        /*0024*/ 	.byte	0x00, 0xf5, 0x21, 0x00


	//----- nvinfo : EIATTR_KPARAM_INFO
	.align		4
.L_11:
        /*0028*/ 	.byte	0x04, 0x17
        /*002a*/ 	.short	(.L_13 - .L_12)
.L_12:
        /*002c*/ 	.word	0x00000000
        /*0030*/ 	.short	0x0000
        /*0032*/ 	.short	0x0000
        /*0034*/ 	.byte	0x00, 0xf5, 0x21, 0x00


	//----- nvinfo : EIATTR_SPARSE_MMA_MASK
	.align		4
.L_13:
        /*0038*/ 	.byte	0x03, 0x50
        /*003a*/ 	.short	0x0000


	//----- nvinfo : EIATTR_MAXREG_COUNT
	.align		4
        /*003c*/ 	.byte	0x03, 0x1b
        /*003e*/ 	.short	0x00ff


	//----- nvinfo : EIATTR_MERCURY_ISA_VERSION
	.align		4
        /*0040*/ 	.byte	0x03, 0x5f
        /*0042*/ 	.short	0x0101


	//----- nvinfo : EIATTR_VRC_CTA_INIT_COUNT
	.align		4
        /*0044*/ 	.byte	0x02, 0x4a
	.zero		1
	.zero		1


	//----- nvinfo : EIATTR_EXIT_INSTR_OFFSETS
	.align		4
        /*0048*/ 	.byte	0x04, 0x1c
        /*004a*/ 	.short	(.L_15 - .L_14)


	//   ....[0]....
.L_14:
        /*004c*/ 	.word	0x00000030


	//   ....[1]....
        /*0050*/ 	.word	0x00000450


	//----- nvinfo : EIATTR_CRS_STACK_SIZE
	.align		4
.L_15:
        /*0054*/ 	.byte	0x04, 0x1e
        /*0056*/ 	.short	(.L_17 - .L_16)
.L_16:
        /*0058*/ 	.word	0x00000000


	//----- nvinfo : EIATTR_CBANK_PARAM_SIZE
	.align		4
.L_17:
        /*005c*/ 	.byte	0x03, 0x19
        /*005e*/ 	.short	0x0014


	//----- nvinfo : EIATTR_PARAM_CBANK
	.align		4
        /*0060*/ 	.byte	0x04, 0x0a
        /*0062*/ 	.short	(.L_19 - .L_18)
	.align		4
.L_18:
        /*0064*/ 	.word	index@(.nv.constant0._Z8rowPowerPiS_i)
        /*0068*/ 	.short	0x0380
        /*006a*/ 	.short	0x0014


	//----- nvinfo : EIATTR_SW_WAR
	.align		4
.L_19:
        /*006c*/ 	.byte	0x04, 0x36
        /*006e*/ 	.short	(.L_21 - .L_20)
.L_20:
        /*0070*/ 	.word	0x00000008
.L_21:


//--------------------- .nv.callgraph             --------------------------
	.section	.nv.callgraph,"",@"SHT_CUDA_CALLGRAPH"
	.align	4
	.sectionentsize	8
	.align		4
        /*0000*/ 	.word	0x00000000
	.align		4
        /*0004*/ 	.word	0xffffffff
	.align		4
        /*0008*/ 	.word	0x00000000
	.align		4
        /*000c*/ 	.word	0xfffffffe
	.align		4
        /*0010*/ 	.word	0x00000000
	.align		4
        /*0014*/ 	.word	0xfffffffd
	.align		4
        /*0018*/ 	.word	0x00000000
	.align		4
        /*001c*/ 	.word	0xfffffffc


//--------------------- .text._Z8rowPowerPiS_i    --------------------------
	.section	.text._Z8rowPowerPiS_i,"ax",@progbits
	.align	128
        .global         _Z8rowPowerPiS_i
        .type           _Z8rowPowerPiS_i,@function
        .size           _Z8rowPowerPiS_i,(.L_x_10 - _Z8rowPowerPiS_i)
        .other          _Z8rowPowerPiS_i,@"STO_CUDA_ENTRY STV_DEFAULT"
_Z8rowPowerPiS_i:
.text._Z8rowPowerPiS_i:
[----:B------:R-:W-:Y:S08]  /*0000*/  LDC R1, c[0x0][0x37c] ;  /* 0x0000df00ff017b82 */ /* 0x000ff00000000800 */
[----:B------:R-:W0:Y:S02]  /*0010*/  LDC R0, c[0x0][0x390] ;  /* 0x0000e400ff007b82 */ /* 0x000e240000000800 */
[----:B0-----:R-:W-:-:S13]  /*0020*/  ISETP.GE.AND P0, PT, R0, 0x1, PT ;  /* 0x000000010000780c */ /* 0x001fda0003f06270 */
[----:B------:R-:W-:Y:S05]  /*0030*/  @!P0 EXIT ;  /* 0x000000000000894d */ /* 0x000fea0003800000 */
[----:B------:R-:W0:Y:S01]  /*0040*/  S2R R4, SR_TID.X ;  /* 0x0000000000047919 */ /* 0x000e220000002100 */
[----:B------:R-:W1:Y:S01]  /*0050*/  LDCU.64 UR6, c[0x0][0x358] ;  /* 0x00006b00ff0677ac */ /* 0x000e620008000a00 */
[----:B------:R-:W-:Y:S01]  /*0060*/  UMOV UR4, URZ ;  /* 0x000000ff00047c82 */ /* 0x000fe20008000000 */
[----:B0-----:R-:W-:-:S05]  /*0070*/  VIADD R0, R4, 0x1 ;  /* 0x0000000104007836 */ /* 0x001fca0000000000 */
[C---:B------:R-:W-:Y:S02]  /*0080*/  LOP3.LUT R9, R0.reuse, 0x7fc, RZ, 0xc0, !PT ;  /* 0x000007fc00097812 */ /* 0x040fe400078ec0ff */
[----:B------:R-:W-:-:S03]  /*0090*/  LOP3.LUT R0, R0, 0x3, RZ, 0xc0, !PT ;  /* 0x0000000300007812 */ /* 0x000fc600078ec0ff */
[----:B-1----:R-:W-:-:S07]  /*00a0*/  IMAD.MOV R6, RZ, RZ, -R9 ;  /* 0x000000ffff067224 */ /* 0x002fce00078e0a09 */
.L_x_8:
[----:B0-----:R-:W0:Y:S08]  /*00b0*/  LDC R5, c[0x0][0x390] ;  /* 0x0000e400ff057b82 */ /* 0x001e300000000800 */
[----:B------:R-:W1:Y:S01]  /*00c0*/  LDC.64 R2, c[0x0][0x380] ;  /* 0x0000e000ff027b82 */ /* 0x000e620000000a00 */
[----:B0-----:R-:W-:-:S04]  /*00d0*/  IMAD R7, R4, R5, UR4 ;  /* 0x0000000404077e24 */ /* 0x001fc8000f8e0205 */
[----:B-1----:R-:W-:-:S05]  /*00e0*/  IMAD.WIDE.U32 R2, R7, 0x4, R2 ;  /* 0x0000000407027825 */ /* 0x002fca00078e0002 */
[----:B-----5:R0:W5:Y:S01]  /*00f0*/  LDG.E R8, desc[UR6][R2.64] ;  /* 0x0000000602087981 */ /* 0x020162000c1e1900 */
[----:B------:R-:W-:Y:S01]  /*0100*/  ISETP.GE.U32.AND P0, PT, R4, 0x3, PT ;  /* 0x000000030400780c */ /* 0x000fe20003f06070 */
[----:B------:R-:W-:Y:S01]  /*0110*/  UIADD3 UR4, UPT, UPT, UR4, 0x1, URZ ;  /* 0x0000000104047890 */ /* 0x000fe2000fffe0ff */
[----:B------:R-:W-:Y:S05]  /*0120*/  BSSY.RECONVERGENT B0, `(.L_x_0) ;  /* 0x0000024000007945 */ /* 0x000fea0003800200 */
[----:B------:R-:W-:Y:S01]  /*0130*/  ISETP.NE.AND P1, PT, R5, UR4, PT ;  /* 0x0000000405007c0c */ /* 0x000fe2000bf25270 */
[----:B------:R-:W-:-:S05]  /*0140*/  HFMA2 R5, -RZ, RZ, 0, 5.9604644775390625e-08 ;  /* 0x00000001ff057431 */ /* 0x000fca00000001ff */
[----:B0-----:R-:W-:Y:S07]  /*0150*/  @!P0 BRA `(.L_x_1) ;  /* 0x0000000000808947 */ /* 0x001fee0003800000 */
[----:B------:R-:W-:Y:S01]  /*0160*/  IMAD.MOV R2, RZ, RZ, -R9 ;  /* 0x000000ffff027224 */ /* 0x000fe200078e0a09 */
[----:B------:R-:W-:Y:S01]  /*0170*/  MOV R5, 0x1 ;  /* 0x0000000100057802 */ /* 0x000fe20000000f00 */
[----:B------:R-:W-:-:S03]  /*0180*/  IMAD.MOV.U32 R3, RZ, RZ, R6 ;  /* 0x000000ffff037224 */ /* 0x000fc600078e0006 */
[----:B------:R-:W-:Y:S01]  /*0190*/  ISETP.GE.AND P0, PT, R2, RZ, PT ;  /* 0x000000ff0200720c */ /* 0x000fe20003f06270 */
[----:B-----5:R-:W-:-:S04]  /*01a0*/  IMAD R2, R8, R8, RZ ;  /* 0x0000000808027224 */ /* 0x020fc800078e02ff */
[----:B------:R-:W-:-:S08]  /*01b0*/  IMAD R10, R2, R2, RZ ;  /* 0x00000002020a7224 */ /* 0x000fd000078e02ff */
[----:B------:R-:W-:Y:S05]  /*01c0*/  @P0 BRA `(.L_x_2) ;  /* 0x0000000000540947 */ /* 0x000fea0003800000 */
[----:B------:R-:W-:Y:S01]  /*01d0*/  IADD3 R2, PT, PT, -R3, RZ, RZ ;  /* 0x000000ff03027210 */ /* 0x000fe20007ffe1ff */
[----:B------:R-:W-:Y:S01]  /*01e0*/  BSSY.RECONVERGENT B1, `(.L_x_3) ;  /* 0x000000b000017945 */ /* 0x000fe20003800200 */
[----:B------:R-:W-:Y:S02]  /*01f0*/  PLOP3.LUT P0, PT, PT, PT, PT, 0x80, 0x8 ;  /* 0x000000000008781c */ /* 0x000fe40003f0f070 */
[----:B------:R-:W-:-:S13]  /*0200*/  ISETP.GT.AND P2, PT, R2, 0xc, PT ;  /* 0x0000000c0200780c */ /* 0x000fda0003f44270 */
[----:B------:R-:W-:Y:S05]  /*0210*/  @!P2 BRA `(.L_x_4) ;  /* 0x00000000001ca947 */ /* 0x000fea0003800000 */
[----:B------:R-:W-:Y:S01]  /*0220*/  PLOP3.LUT P0, PT, PT, PT, PT, 0x8, 0x80 ;  /* 0x000000000080781c */ /* 0x000fe20003f0e170 */
[----:B------:R-:W-:-:S12]  /*0230*/  IMAD R2, R10, R10, RZ ;  /* 0x0000000a0a027224 */ /* 0x000fd800078e02ff */
.L_x_5:
[----:B------:R-:W-:Y:S02]  /*0240*/  VIADD R3, R3, 0x10 ;  /* 0x0000001003037836 */ /* 0x000fe40000000000 */
[----:B------:R-:W-:-:S03]  /*0250*/  IMAD R5, R5, R2, RZ ;  /* 0x0000000205057224 */ /* 0x000fc600078e02ff */
[----:B------:R-:W-:Y:S01]  /*0260*/  ISETP.GE.AND P2, PT, R3, -0xc, PT ;  /* 0xfffffff40300780c */ /* 0x000fe20003f46270 */
[----:B------:R-:W-:-:S12]  /*0270*/  IMAD R5, R5, R2, RZ ;  /* 0x0000000205057224 */ /* 0x000fd800078e02ff */
[----:B------:R-:W-:Y:S05]  /*0280*/  @!P2 BRA `(.L_x_5) ;  /* 0xfffffffc00eca947 */ /* 0x000fea000383ffff */
.L_x_4:
[----:B------:R-:W-:Y:S05]  /*0290*/  BSYNC.RECONVERGENT B1 ;  /* 0x0000000000017941 */ /* 0x000fea0003800200 */
.L_x_3:
[----:B------:R-:W-:-:S04]  /*02a0*/  IADD3 R2, PT, PT, -R3, RZ, RZ ;  /* 0x000000ff03027210 */ /* 0x000fc80007ffe1ff */
[----:B------:R-:W-:-:S13]  /*02b0*/  ISETP.GT.AND P2, PT, R2, 0x4, PT ;  /* 0x000000040200780c */ /* 0x000fda0003f44270 */
[----:B------:R-:W-:Y:S01]  /*02c0*/  @P2 VIADD R3, R3, 0x8 ;  /* 0x0000000803032836 */ /* 0x000fe20000000000 */
[----:B------:R-:W-:Y:S01]  /*02d0*/  @P2 PLOP3.LUT P0, PT, PT, PT, PT, 0x8, 0x80 ;  /* 0x000000000080281c */ /* 0x000fe20003f0e170 */
[----:B------:R-:W-:-:S03]  /*02e0*/  @P2 IMAD R2, R5, R10, RZ ;  /* 0x0000000a05022224 */ /* 0x000fc600078e02ff */
[----:B------:R-:W-:Y:S01]  /*02f0*/  ISETP.NE.OR P0, PT, R3, RZ, P0 ;  /* 0x000000ff0300720c */ /* 0x000fe20000705670 */
[----:B------:R-:W-:-:S12]  /*0300*/  @P2 IMAD R5, R10, R2, RZ ;  /* 0x000000020a052224 */ /* 0x000fd800078e02ff */
[----:B------:R-:W-:Y:S05]  /*0310*/  @!P0 BRA `(.L_x_1) ;  /* 0x0000000000108947 */ /* 0x000fea0003800000 */
.L_x_2:
[----:B------:R-:W-:Y:S01]  /*0320*/  IADD3 R3, PT, PT, R3, 0x4, RZ ;  /* 0x0000000403037810 */ /* 0x000fe20007ffe0ff */
[----:B------:R-:W-:-:S03]  /*0330*/  IMAD R5, R10, R5, RZ ;  /* 0x000000050a057224 */ /* 0x000fc600078e02ff */
[----:B------:R-:W-:-:S13]  /*0340*/  ISETP.NE.AND P0, PT, R3, RZ, PT ;  /* 0x000000ff0300720c */ /* 0x000fda0003f05270 */
[----:B------:R-:W-:Y:S05]  /*0350*/  @P0 BRA `(.L_x_2) ;  /* 0xfffffffc00f00947 */ /* 0x000fea000383ffff */
.L_x_1:
[----:B------:R-:W-:Y:S05]  /*0360*/  BSYNC.RECONVERGENT B0 ;  /* 0x0000000000007941 */ /* 0x000fea0003800200 */
.L_x_0:
[----:B------:R-:W-:Y:S01]  /*0370*/  ISETP.NE.AND P0, PT, R0, RZ, PT ;  /* 0x000000ff0000720c */ /* 0x000fe20003f05270 */
[----:B------:R-:W-:-:S12]  /*0380*/  BSSY.RECONVERGENT B0, `(.L_x_6) ;  /* 0x0000008000007945 */ /* 0x000fd80003800200 */
[----:B------:R-:W-:Y:S05]  /*0390*/  @!P0 BRA `(.L_x_7) ;  /* 0x0000000000188947 */ /* 0x000fea0003800000 */
[----:B------:R-:W-:Y:S01]  /*03a0*/  ISETP.NE.AND P0, PT, R0, 0x1, PT ;  /* 0x000000010000780c */ /* 0x000fe20003f05270 */
[----:B-----5:R-:W-:-:S12]  /*03b0*/  IMAD R5, R8, R5, RZ ;  /* 0x0000000508057224 */ /* 0x020fd800078e02ff */
[----:B------:R-:W-:Y:S01]  /*03c0*/  @P0 ISETP.NE.AND P2, PT, R0, 0x2, PT ;  /* 0x000000020000080c */ /* 0x000fe20003f45270 */
[----:B------:R-:W-:-:S03]  /*03d0*/  @P0 IMAD R3, R8, R5, RZ ;  /* 0x0000000508030224 */ /* 0x000fc600078e02ff */
[----:B------:R-:W-:-:S05]  /*03e0*/  @P0 SEL R2, R8, 0x1, P2 ;  /* 0x0000000108020807 */ /* 0x000fca0001000000 */
[----:B------:R-:W-:-:S07]  /*03f0*/  @P0 IMAD R5, R3, R2, RZ ;  /* 0x0000000203050224 */ /* 0x000fce00078e02ff */
.L_x_7:
[----:B------:R-:W-:Y:S05]  /*0400*/  BSYNC.RECONVERGENT B0 ;  /* 0x0000000000007941 */ /* 0x000fea0003800200 */
.L_x_6:
[----:B------:R-:W0:Y:S02]  /*0410*/  LDC.64 R2, c[0x0][0x388] ;  /* 0x0000e200ff027b82 */ /* 0x000e240000000a00 */
[----:B0-----:R-:W-:-:S05]  /*0420*/  IMAD.WIDE.U32 R2, R7, 0x4, R2 ;  /* 0x0000000407027825 */ /* 0x001fca00078e0002 */
[----:B------:R0:W-:Y:S01]  /*0430*/  STG.E desc[UR6][R2.64], R5 ;  /* 0x0000000502007986 */ /* 0x0001e2000c101906 */
[----:B------:R-:W-:Y:S05]  /*0440*/  @P1 BRA `(.L_x_8) ;  /* 0xfffffffc00181947 */ /* 0x000fea000383ffff */
[----:B------:R-:W-:Y:S05]  /*0450*/  EXIT ;  /* 0x000000000000794d */ /* 0x000fea0003800000 */
.L_x_9:
[----:B------:R-:W-:-:S00]  /*0460*/  BRA `(.L_x_9) ;  /* 0xfffffffc00fc7947 */ /* 0x000fc0000383ffff */
[----:B------:R-:W-:-:S00]  /*0470*/  NOP ;  /* 0x0000000000007918 */ /* 0x000fc00000000000 */
        /* <DEDUP_REMOVED lines=8> */
.L_x_10:


//--------------------- .nv.shared.reserved.0     --------------------------
	.section	.nv.shared.reserved.0,"aw",@nobits
	.weak		__nv_reservedSMEM_offset_0_alias
	.size		__nv_reservedSMEM_offset_0_alias, 0, 64
	.other		__nv_reservedSMEM_offset_0_alias,@"STO_CUDA_RESERVED_SHARED STV_DEFAULT"
__nv_reservedSMEM_offset_0_alias:
	.zero		0
	.zero		64


//--------------------- .nv.constant0._Z8rowPowerPiS_i --------------------------
	.section	.nv.constant0._Z8rowPowerPiS_i,"a",@progbits
	.sectionflags	@""
	.align	4
.nv.constant0._Z8rowPowerPiS_i:
	.zero		916


//--------------------- SYMBOLS --------------------------

	.type		.nv.reservedSmem.offset0,@object
	.size		.nv.reservedSmem.offset0,0x4
